//
// Generated by NVIDIA NVVM Compiler
//
// Compiler Build ID: CL-36424714
// Cuda compilation tools, release 13.0, V13.0.88
// Based on NVVM 20.0.0
//

.version 9.0
.target sm_100
.address_size 64

	// .globl	_Z11mma_test_u4PiS_S_S_

.visible .entry _Z11mma_test_u4PiS_S_S_(
	.param .u64 .ptr .align 1 _Z11mma_test_u4PiS_S_S__param_0,
	.param .u64 .ptr .align 1 _Z11mma_test_u4PiS_S_S__param_1,
	.param .u64 .ptr .align 1 _Z11mma_test_u4PiS_S_S__param_2,
	.param .u64 .ptr .align 1 _Z11mma_test_u4PiS_S_S__param_3
)
{
	.reg .b32 	%r<9>;
	.reg .b64 	%rd<12>;

	ld.param.u64 	%rd1, [_Z11mma_test_u4PiS_S_S__param_0];
	ld.param.u64 	%rd2, [_Z11mma_test_u4PiS_S_S__param_1];
	ld.param.u64 	%rd3, [_Z11mma_test_u4PiS_S_S__param_3];
	cvta.to.global.u64 	%rd4, %rd3;
	cvta.to.global.u64 	%rd5, %rd2;
	cvta.to.global.u64 	%rd6, %rd1;
	mov.u32 	%r7, %tid.x;
	mul.wide.u32 	%rd7, %r7, 4;
	add.s64 	%rd8, %rd6, %rd7;
	ld.global.u32 	%r3, [%rd8];
	add.s64 	%rd9, %rd5, %rd7;
	ld.global.u32 	%r4, [%rd9];
	mov.b32 	%r6, 0;
	// begin inline asm
	mma.sync.aligned.m8n8k32.row.col.s32.u4.u4.s32 {%r1, %r2}, {%r3}, {%r4}, {%r6, %r6};

	// end inline asm
	shl.b32 	%r8, %r7, 1;
	mul.wide.u32 	%rd10, %r8, 4;
	add.s64 	%rd11, %rd4, %rd10;
	st.global.u32 	[%rd11], %r1;
	st.global.u32 	[%rd11+4], %r2;
	ret;

}


// ===== COMPILED SASS (sm_100) =====

	.target	sm_100

	.elftype	@"ET_EXEC"


//--------------------- .note.nv.tkinfo           --------------------------
	.section	.note.nv.tkinfo,"",@"SHT_NOTE"
	.sectionflags	@"SHF_NOTE_NV_TKINFO"
	.tkinfo
        /*0018*/ 	.word	0x00000002
        /*0030*/ 	.string	""
        /*0030*/ 	.string	"ptxas"
        /*0030*/ 	.string	"Cuda compilation tools, release 13.0, V13.0.88"
        /*0030*/ 	.string	"Build cuda_13.0.r13.0/compiler.36424714_0"
        /*0030*/ 	.string	"-arch sm_100 -m 64 "



//--------------------- .note.nv.cuinfo           --------------------------
	.section	.note.nv.cuinfo,"",@"SHT_NOTE"
	.sectionflags	@"SHF_NOTE_NV_CUINFO"
        /*0018*/ 	.short	0x0002
        /*001a*/ 	.short	0x0064
        /*001c*/ 	.short	0x0082
	.zero		2


//--------------------- .nv.info                  --------------------------
	.section	.nv.info,"",@"SHT_CUDA_INFO"
	.align	4


	//----- nvinfo : EIATTR_REGCOUNT
	.align		4
        /*0000*/ 	.byte	0x04, 0x2f
        /*0002*/ 	.short	(.L_1 - .L_0)
	.align		4
.L_0:
        /*0004*/ 	.word	index@(_Z11mma_test_u4PiS_S_S_)
        /*0008*/ 	.word	0x0000000f


	//----- nvinfo : EIATTR_FRAME_SIZE
	.align		4
.L_1:
        /*000c*/ 	.byte	0x04, 0x11
        /*000e*/ 	.short	(.L_3 - .L_2)
	.align		4
.L_2:
        /*0010*/ 	.word	index@($__internal_0_$__cuda_sm_9x_mma_sub_byte_internal_m8n8k32_u4_u4)
        /*0014*/ 	.word	0x00000000


	//----- nvinfo : EIATTR_FRAME_SIZE
	.align		4
.L_3:
        /*0018*/ 	.byte	0x04, 0x11
        /*001a*/ 	.short	(.L_5 - .L_4)
	.align		4
.L_4:
        /*001c*/ 	.word	index@(_Z11mma_test_u4PiS_S_S_)
        /*0020*/ 	.word	0x00000000


	//----- nvinfo : EIATTR_MIN_STACK_SIZE
	.align		4
.L_5:
        /*0024*/ 	.byte	0x04, 0x12
        /*0026*/ 	.short	(.L_7 - .L_6)
	.align		4
.L_6:
        /*0028*/ 	.word	index@(_Z11mma_test_u4PiS_S_S_)
        /*002c*/ 	.word	0x00000000
.L_7:


//--------------------- .nv.compat                --------------------------
	.section	.nv.compat,"",@"SHT_CUDA_COMPAT_INFO"
	.align	4
        /*0000*/ 	.byte	0x02, 0x09, 0x00, 0x00, 0x02, 0x02, 0x01, 0x00, 0x02, 0x05, 0x05, 0x00, 0x03, 0x07, 0x01, 0x01
        /*0010*/ 	.byte	0x02, 0x03, 0x00, 0x00, 0x02, 0x06, 0x01, 0x00, 0x04, 0x0b, 0x08, 0x00, 0x01, 0x00, 0x00, 0x00
        /*0020*/ 	.byte	0x00, 0x00, 0x00, 0x00


//--------------------- .nv.info._Z11mma_test_u4PiS_S_S_ --------------------------
	.section	.nv.info._Z11mma_test_u4PiS_S_S_,"",@"SHT_CUDA_INFO"
	.sectionflags	@""
	.align	4


	//----- nvinfo : EIATTR_CUDA_API_VERSION
	.align		4
        /*0000*/ 	.byte	0x04, 0x37
        /*0002*/ 	.short	(.L_9 - .L_8)
.L_8:
        /*0004*/ 	.word	0x00000082


	//----- nvinfo : EIATTR_KPARAM_INFO
	.align		4
.L_9:
        /*0008*/ 	.byte	0x04, 0x17
        /*000a*/ 	.short	(.L_11 - .L_10)
.L_10:
        /*000c*/ 	.word	0x00000000
        /*0010*/ 	.short	0x0003
        /*0012*/ 	.short	0x0018
        /*0014*/ 	.byte	0x00, 0xf5, 0x21, 0x00


	//----- nvinfo : EIATTR_KPARAM_INFO
	.align		4
.L_11:
        /*0018*/ 	.byte	0x04, 0x17
        /*001a*/ 	.short	(.L_13 - .L_12)
.L_12:
        /*001c*/ 	.word	0x00000000
        /*0020*/ 	.short	0x0002
        /*0022*/ 	.short	0x0010
        /*0024*/ 	.byte	0x00, 0xf5, 0x21, 0x00


	//----- nvinfo : EIATTR_KPARAM_INFO
	.align		4
.L_13:
        /*0028*/ 	.byte	0x04, 0x17
        /*002a*/ 	.short	(.L_15 - .L_14)
.L_14:
        /*002c*/ 	.word	0x00000000
        /*0030*/ 	.short	0x0001
        /*0032*/ 	.short	0x0008
        /*0034*/ 	.byte	0x00, 0xf5, 0x21, 0x00


	//----- nvinfo : EIATTR_KPARAM_INFO
	.align		4
.L_15:
        /*0038*/ 	.byte	0x04, 0x17
        /*003a*/ 	.short	(.L_17 - .L_16)
.L_16:
        /*003c*/ 	.word	0x00000000
        /*0040*/ 	.short	0x0000
        /*0042*/ 	.short	0x0000
        /*0044*/ 	.byte	0x00, 0xf5, 0x21, 0x00


	//----- nvinfo : EIATTR_SPARSE_MMA_MASK
	.align		4
.L_17:
        /*0048*/ 	.byte	0x03, 0x50
        /*004a*/ 	.short	0x0000


	//----- nvinfo : EIATTR_MAXREG_COUNT
	.align		4
        /*004c*/ 	.byte	0x03, 0x1b
        /*004e*/ 	.short	0x00ff


	//----- nvinfo : EIATTR_MERCURY_ISA_VERSION
	.align		4
        /*0050*/ 	.byte	0x03, 0x5f
        /*0052*/ 	.short	0x0101


	//----- nvinfo : EIATTR_VRC_CTA_INIT_COUNT
	.align		4
        /*0054*/ 	.byte	0x02, 0x4a
	.zero		1
	.zero		1


	//----- nvinfo : EIATTR_EXIT_INSTR_OFFSETS
	.align		4
        /*0058*/ 	.byte	0x04, 0x1c
        /*005a*/ 	.short	(.L_19 - .L_18)


	//   ....[0]....
.L_18:
        /*005c*/ 	.word	0x00000100


	//----- nvinfo : EIATTR_CRS_STACK_SIZE
	.align		4
.L_19:
        /*0060*/ 	.byte	0x04, 0x1e
        /*0062*/ 	.short	(.L_21 - .L_20)
.L_20:
        /*0064*/ 	.word	0x00000000


	//----- nvinfo : EIATTR_CBANK_PARAM_SIZE
	.align		4
.L_21:
        /*0068*/ 	.byte	0x03, 0x19
        /*006a*/ 	.short	0x0020


	//----- nvinfo : EIATTR_PARAM_CBANK
	.align		4
        /*006c*/ 	.byte	0x04, 0x0a
        /*006e*/ 	.short	(.L_23 - .L_22)
	.align		4
.L_22:
        /*0070*/ 	.word	index@(.nv.constant0._Z11mma_test_u4PiS_S_S_)
        /*0074*/ 	.short	0x0380
        /*0076*/ 	.short	0x0020


	//----- nvinfo : EIATTR_SW_WAR
	.align		4
.L_23:
        /*0078*/ 	.byte	0x04, 0x36
        /*007a*/ 	.short	(.L_25 - .L_24)
.L_24:
        /*007c*/ 	.word	0x00000008
.L_25:


//--------------------- .nv.callgraph             --------------------------
	.section	.nv.callgraph,"",@"SHT_CUDA_CALLGRAPH"
	.align	4
	.sectionentsize	8
	.align		4
        /*0000*/ 	.word	0x00000000
	.align		4
        /*0004*/ 	.word	0xffffffff
	.align		4
        /*0008*/ 	.word	0x00000000
	.align		4
        /*000c*/ 	.word	0xfffffffe
	.align		4
        /*0010*/ 	.word	0x00000000
	.align		4
        /*0014*/ 	.word	0xfffffffd
	.align		4
        /*0018*/ 	.word	0x00000000
	.align		4
        /*001c*/ 	.word	0xfffffffc


//--------------------- .text._Z11mma_test_u4PiS_S_S_ --------------------------
	.section	.text._Z11mma_test_u4PiS_S_S_,"ax",@progbits
	.align	128
        .global         _Z11mma_test_u4PiS_S_S_
        .type           _Z11mma_test_u4PiS_S_S_,@function
        .size           _Z11mma_test_u4PiS_S_S_,(.L_x_1 - _Z11mma_test_u4PiS_S_S_)
        .other          _Z11mma_test_u4PiS_S_S_,@"STO_CUDA_ENTRY STV_DEFAULT"
_Z11mma_test_u4PiS_S_S_:
.text._Z11mma_test_u4PiS_S_S_:
[----:B------:R-:W-:Y:S01]  /*0000*/  LDC R1, c[0x0][0x37c] ;  /* 0x0000df00ff017b82 */ /* 0x000fe20000000800 */
[----:B------:R-:W0:Y:S07]  /*0010*/  S2R R0, SR_TID.X ;  /* 0x0000000000007919 */ /* 0x000e2e0000002100 */
[----:B------:R-:W0:Y:S01]  /*0020*/  LDC.64 R2, c[0x0][0x380] ;  /* 0x0000e000ff027b82 */ /* 0x000e220000000a00 */
[----:B------:R-:W1:Y:S07]  /*0030*/  LDCU.64 UR4, c[0x0][0x358] ;  /* 0x00006b00ff0477ac */ /* 0x000e6e0008000a00 */
[----:B------:R-:W2:Y:S01]  /*0040*/  LDC.64 R4, c[0x0][0x388] ;  /* 0x0000e200ff047b82 */ /* 0x000ea20000000a00 */
[----:B0-----:R-:W-:-:S04]  /*0050*/  IMAD.WIDE.U32 R2, R0, 0x4, R2 ;  /* 0x0000000400027825 */ /* 0x001fc800078e0002 */
[----:B--2---:R-:W-:Y:S02]  /*0060*/  IMAD.WIDE.U32 R4, R0, 0x4, R4 ;  /* 0x0000000400047825 */ /* 0x004fe400078e0004 */
[----:B-1----:R0:W5:Y:S04]  /*0070*/  LDG.E R2, desc[UR4][R2.64] ;  /* 0x0000000402027981 */ /* 0x002168000c1e1900 */
[----:B------:R0:W5:Y:S01]  /*0080*/  LDG.E R4, desc[UR4][R4.64] ;  /* 0x0000000404047981 */ /* 0x000162000c1e1900 */
[----:B------:R-:W-:-:S07]  /*0090*/  MOV R12, 0xb0 ;  /* 0x000000b0000c7802 */ /* 0x000fce0000000f00 */
[----:B0----5:R-:W-:Y:S05]  /*00a0*/  CALL.REL.NOINC `($__internal_0_$__cuda_sm_9x_mma_sub_byte_internal_m8n8k32_u4_u4) ;  /* 0x0000000000187944 */ /* 0x021fea0003c00000 */
[----:B------:R-:W0:Y:S01]  /*00b0*/  LDC.64 R2, c[0x0][0x398] ;  /* 0x0000e600ff027b82 */ /* 0x000e220000000a00 */
[----:B------:R-:W-:-:S04]  /*00c0*/  IMAD.SHL.U32 R5, R0, 0x2, RZ ;  /* 0x0000000200057824 */ /* 0x000fc800078e00ff */
[----:B0-----:R-:W-:-:S05]  /*00d0*/  IMAD.WIDE.U32 R2, R5, 0x4, R2 ;  /* 0x0000000405027825 */ /* 0x001fca00078e0002 */
[----:B------:R-:W-:Y:S04]  /*00e0*/  STG.E desc[UR4][R2.64], R7 ;  /* 0x0000000702007986 */ /* 0x000fe8000c101904 */
[----:B------:R-:W-:Y:S01]  /*00f0*/  STG.E desc[UR4][R2.64+0x4], R9 ;  /* 0x0000040902007986 */ /* 0x000fe2000c101904 */
[----:B------:R-:W-:Y:S05]  /*0100*/  EXIT ;  /* 0x000000000000794d */ /* 0x000fea0003800000 */
        .weak           $__internal_0_$__cuda_sm_9x_mma_sub_byte_internal_m8n8k32_u4_u4
        .type           $__internal_0_$__cuda_sm_9x_mma_sub_byte_internal_m8n8k32_u4_u4,@function
        .size           $__internal_0_$__cuda_sm_9x_mma_sub_byte_internal_m8n8k32_u4_u4,(.L_x_1 - $__internal_0_$__cuda_sm_9x_mma_sub_byte_internal_m8n8k32_u4_u4)
$__internal_0_$__cuda_sm_9x_mma_sub_byte_internal_m8n8k32_u4_u4:
[----:B------:R-:W-:Y:S01]  /*0110*/  LOP3.LUT R6, R2, 0xf0f0f0f, RZ, 0xc0, !PT ;  /* 0x0f0f0f0f02067812 */ /* 0x000fe200078ec0ff */
[----:B------:R-:W-:Y:S01]  /*0120*/  IMAD.MOV.U32 R7, RZ, RZ, RZ ;  /* 0x000000ffff077224 */ /* 0x000fe200078e00ff */
[----:B------:R-:W-:Y:S02]  /*0130*/  LOP3.LUT R8, R4, 0xf0f0f0f0, RZ, 0xc0, !PT ;  /* 0xf0f0f0f004087812 */ /* 0x000fe400078ec0ff */
[----:B------:R-:W-:Y:S02]  /*0140*/  LOP3.LUT R2, R2, 0xf0f0f0f0, RZ, 0xc0, !PT ;  /* 0xf0f0f0f002027812 */ /* 0x000fe400078ec0ff */
[----:B------:R-:W-:Y:S02]  /*0150*/  LOP3.LUT R5, R4, 0xf0f0f0f, RZ, 0xc0, !PT ;  /* 0x0f0f0f0f04057812 */ /* 0x000fe400078ec0ff */
[----:B------:R-:W-:Y:S02]  /*0160*/  MOV R3, RZ ;  /* 0x000000ff00037202 */ /* 0x000fe40000000f00 */
[----:B------:R-:W-:-:S02]  /*0170*/  SHF.R.U32.HI R8, RZ, 0x4, R8 ;  /* 0x00000004ff087819 */ /* 0x000fc40000011608 */
[----:B------:R-:W-:Y:S01]  /*0180*/  SHF.R.U32.HI R2, RZ, 0x4, R2 ;  /* 0x00000004ff027819 */ /* 0x000fe20000011602 */
[----:B------:R-:W-:Y:S08]  /*0190*/  IMMA.16816.U8.U8 R4, R6.ROW, R5.COL, RZ ;  /* 0x0000000506047237 */ /* 0x000ff000004004ff */
[----:B------:R-:W-:Y:S01]  /*01a0*/  IMMA.16816.U8.U8 R8, R2.ROW, R8.COL, RZ ;  /* 0x0000000802087237 */ /* 0x000fe200004004ff */
[----:B------:R-:W-:Y:S01]  /*01b0*/  IMAD.MOV.U32 R2, RZ, RZ, R12 ;  /* 0x000000ffff027224 */ /* 0x000fe200078e000c */
[----:B------:R-:W-:-:S15]  /*01c0*/  MOV R3, 0x0 ;  /* 0x0000000000037802 */ /* 0x000fde0000000f00 */
[----:B------:R-:W-:-:S02]  /*01d0*/  NOP ;  /* 0x0000000000007918 */ /* 0x000fc40000000000 */
[----:B------:R-:W-:Y:S01]  /*01e0*/  IMAD.IADD R7, R4, 0x1, R8 ;  /* 0x0000000104077824 */ /* 0x000fe200078e0208 */
[----:B------:R-:W-:Y:S01]  /*01f0*/  IADD3 R9, PT, PT, R5, R9, RZ ;  /* 0x0000000905097210 */ /* 0x000fe20007ffe0ff */
[----:B------:R-:W-:Y:S06]  /*0200*/  RET.REL.NODEC R2 `(_Z11mma_test_u4PiS_S_S_) ;  /* 0xfffffffc027c7950 */ /* 0x000fec0003c3ffff */
.L_x_0:
[----:B------:R-:W-:-:S00]  /*0210*/  BRA `(.L_x_0) ;  /* 0xfffffffc00fc7947 */ /* 0x000fc0000383ffff */
[----:B------:R-:W-:-:S00]  /*0220*/  NOP ;  /* 0x0000000000007918 */ /* 0x000fc00000000000 */
        /* <DEDUP_REMOVED lines=13> */
.L_x_1:


//--------------------- .nv.shared.reserved.0     --------------------------
	.section	.nv.shared.reserved.0,"aw",@nobits
	.weak		__nv_reservedSMEM_offset_0_alias
	.size		__nv_reservedSMEM_offset_0_alias, 0, 64
	.other		__nv_reservedSMEM_offset_0_alias,@"STO_CUDA_RESERVED_SHARED STV_DEFAULT"
__nv_reservedSMEM_offset_0_alias:
	.zero		0
	.zero		64


//--------------------- .nv.constant0._Z11mma_test_u4PiS_S_S_ --------------------------
	.section	.nv.constant0._Z11mma_test_u4PiS_S_S_,"a",@progbits
	.sectionflags	@""
	.align	4
.nv.constant0._Z11mma_test_u4PiS_S_S_:
	.zero		928


//--------------------- SYMBOLS --------------------------

	.type		.nv.reservedSmem.offset0,@object
	.size		.nv.reservedSmem.offset0,0x4
